	.headerflags	@"EF_CUDA_TEXMODE_UNIFIED EF_CUDA_64BIT_ADDRESS EF_CUDA_ACCELERATORS EF_CUDA_SM90 EF_CUDA_VIRTUAL_SM(EF_CUDA_SM90)"
	.elftype	@"ET_EXEC"


//--------------------- .nv.info                  --------------------------
	.section	.nv.info,"",@"SHT_CUDA_INFO"
	.align	4


	//----- nvinfo : EIATTR_REGCOUNT
	.align		4
        /*0000*/ 	.byte	0x04, 0x2f
        /*0002*/ 	.short	(.L_1 - .L_0)
	.align		4
.L_0:
        /*0004*/ 	.word	index@(triton_poi_fused_convolution_hardtanh_backward_18)
        /*0008*/ 	.word	0x0000001a


	//----- nvinfo : EIATTR_MIN_STACK_SIZE
	.align		4
.L_1:
        /*000c*/ 	.byte	0x04, 0x12
        /*000e*/ 	.short	(.L_3 - .L_2)
	.align		4
.L_2:
        /*0010*/ 	.word	index@(triton_poi_fused_convolution_hardtanh_backward_18)
        /*0014*/ 	.word	0x00000000


	//----- nvinfo : EIATTR_FRAME_SIZE
	.align		4
.L_3:
        /*0018*/ 	.byte	0x04, 0x11
        /*001a*/ 	.short	(.L_5 - .L_4)
	.align		4
.L_4:
        /*001c*/ 	.word	index@(triton_poi_fused_convolution_hardtanh_backward_18)
        /*0020*/ 	.word	0x00000000


	//----- nvinfo : EIATTR_MIN_STACK_SIZE
	.align		4
.L_5:
        /*0024*/ 	.byte	0x04, 0x12
        /*0026*/ 	.short	(.L_7 - .L_6)
	.align		4
.L_6:
        /*0028*/ 	.word	index@(triton_poi_fused_convolution_hardtanh_backward_18)
        /*002c*/ 	.word	0x00000000
.L_7:


//--------------------- .nv.info.triton_poi_fused_convolution_hardtanh_backward_18 --------------------------
	.section	.nv.info.triton_poi_fused_convolution_hardtanh_backward_18,"",@"SHT_CUDA_INFO"
	.sectionflags	@""
	.align	4


	//----- nvinfo : EIATTR_CUDA_API_VERSION
	.align		4
        /*0000*/ 	.byte	0x04, 0x37
        /*0002*/ 	.short	(.L_9 - .L_8)
.L_8:
        /*0004*/ 	.word	0x0000007c


	//----- nvinfo : EIATTR_KPARAM_INFO
	.align		4
.L_9:
        /*0008*/ 	.byte	0x04, 0x17
        /*000a*/ 	.short	(.L_11 - .L_10)
.L_10:
        /*000c*/ 	.word	0x00000000
        /*0010*/ 	.short	0x0003
        /*0012*/ 	.short	0x0018
        /*0014*/ 	.byte	0x00, 0xf0, 0x11, 0x00


	//----- nvinfo : EIATTR_KPARAM_INFO
	.align		4
.L_11:
        /*0018*/ 	.byte	0x04, 0x17
        /*001a*/ 	.short	(.L_13 - .L_12)
.L_12:
        /*001c*/ 	.word	0x00000000
        /*0020*/ 	.short	0x0002
        /*0022*/ 	.short	0x0010
        /*0024*/ 	.byte	0x00, 0xf4, 0x21, 0x00


	//----- nvinfo : EIATTR_KPARAM_INFO
	.align		4
.L_13:
        /*0028*/ 	.byte	0x04, 0x17
        /*002a*/ 	.short	(.L_15 - .L_14)
.L_14:
        /*002c*/ 	.word	0x00000000
        /*0030*/ 	.short	0x0001
        /*0032*/ 	.short	0x0008
        /*0034*/ 	.byte	0x00, 0xf4, 0x21, 0x00


	//----- nvinfo : EIATTR_KPARAM_INFO
	.align		4
.L_15:
        /*0038*/ 	.byte	0x04, 0x17
        /*003a*/ 	.short	(.L_17 - .L_16)
.L_16:
        /*003c*/ 	.word	0x00000000
        /*0040*/ 	.short	0x0000
        /*0042*/ 	.short	0x0000
        /*0044*/ 	.byte	0x00, 0xf4, 0x21, 0x00


	//----- nvinfo : EIATTR_SPARSE_MMA_MASK
	.align		4
.L_17:
        /*0048*/ 	.byte	0x03, 0x50
        /*004a*/ 	.short	0x0000


	//----- nvinfo : EIATTR_MAXREG_COUNT
	.align		4
        /*004c*/ 	.byte	0x03, 0x1b
        /*004e*/ 	.short	0x00ff


	//----- nvinfo : EIATTR_EXIT_INSTR_OFFSETS
	.align		4
        /*0050*/ 	.byte	0x04, 0x1c
        /*0052*/ 	.short	(.L_19 - .L_18)


	//   ....[0]....
.L_18:
        /*0054*/ 	.word	0x000004b0


	//   ....[1]....
        /*0058*/ 	.word	0x000004d0


	//----- nvinfo : EIATTR_REQNTID
	.align		4
.L_19:
        /*005c*/ 	.byte	0x04, 0x10
        /*005e*/ 	.short	(.L_21 - .L_20)
.L_20:
        /*0060*/ 	.word	0x00000080
        /*0064*/ 	.word	0x00000001
        /*0068*/ 	.word	0x00000001


	//----- nvinfo : EIATTR_CBANK_PARAM_SIZE
	.align		4
.L_21:
        /*006c*/ 	.byte	0x03, 0x19
        /*006e*/ 	.short	0x001c


	//----- nvinfo : EIATTR_PARAM_CBANK
	.align		4
        /*0070*/ 	.byte	0x04, 0x0a
        /*0072*/ 	.short	(.L_23 - .L_22)
	.align		4
.L_22:
        /*0074*/ 	.word	index@(.nv.constant0.triton_poi_fused_convolution_hardtanh_backward_18)
        /*0078*/ 	.short	0x0210
        /*007a*/ 	.short	0x001c


	//----- nvinfo : EIATTR_SW_WAR
	.align		4
.L_23:
        /*007c*/ 	.byte	0x04, 0x36
        /*007e*/ 	.short	(.L_25 - .L_24)
.L_24:
        /*0080*/ 	.word	0x00000008
.L_25:


//--------------------- .nv.callgraph             --------------------------
	.section	.nv.callgraph,"",@"SHT_CUDA_CALLGRAPH"
	.align	4
	.sectionentsize	8
	.align		4
        /*0000*/ 	.word	0x00000000
	.align		4
        /*0004*/ 	.word	0xffffffff
	.align		4
        /*0008*/ 	.word	0x00000000
	.align		4
        /*000c*/ 	.word	0xfffffffe
	.align		4
        /*0010*/ 	.word	0x00000000
	.align		4
        /*0014*/ 	.word	0xfffffffd
	.align		4
        /*0018*/ 	.word	0x00000000
	.align		4
        /*001c*/ 	.word	0xfffffffc


//--------------------- .text.triton_poi_fused_convolution_hardtanh_backward_18 --------------------------
	.section	.text.triton_poi_fused_convolution_hardtanh_backward_18,"ax",@progbits
	.align	128
        .global         triton_poi_fused_convolution_hardtanh_backward_18
        .type           triton_poi_fused_convolution_hardtanh_backward_18,@function
        .size           triton_poi_fused_convolution_hardtanh_backward_18,(.L_x_1 - triton_poi_fused_convolution_hardtanh_backward_18)
        .other          triton_poi_fused_convolution_hardtanh_backward_18,@"STO_CUDA_ENTRY STV_DEFAULT"
triton_poi_fused_convolution_hardtanh_backward_18:
.text.triton_poi_fused_convolution_hardtanh_backward_18:
[----:B------:R-:W0:Y:S02]  /*0000*/  LDC R1, c[0x0][0x28] ;  /* 0x00000a00ff017b82 */ /* 0x000e240000000800 */
[----:B------:R-:W1:Y:S01]  /*0010*/  S2R R0, SR_TID.X ;  /* 0x0000000000007919 */ /* 0x000e620000002100 */
[----:B------:R-:W2:Y:S01]  /*0020*/  LDC.64 R12, c[0x0][0x210] ;  /* 0x00008400ff0c7b82 */ /* 0x000ea20000000a00 */
[----:B------:R-:W-:Y:S01]  /*0030*/  CS2R R10, SRZ ;  /* 0x00000000000a7805 */ /* 0x000fe2000001ff00 */
[----:B------:R-:W-:Y:S01]  /*0040*/  ULDC.64 UR4, c[0x0][0x208] ;  /* 0x0000820000047ab9 */ /* 0x000fe20000000a00 */
[----:B------:R-:W3:Y:S01]  /*0050*/  S2R R3, SR_CTAID.X ;  /* 0x0000000000037919 */ /* 0x000ee20000002500 */
[----:B------:R-:W-:Y:S02]  /*0060*/  CS2R R16, SRZ ;  /* 0x0000000000107805 */ /* 0x000fe4000001ff00 */
[----:B------:R-:W-:Y:S01]  /*0070*/  CS2R R18, SRZ ;  /* 0x0000000000127805 */ /* 0x000fe2000001ff00 */
[----:B------:R-:W-:Y:S01]  /*0080*/  ULDC.64 UR6, c[0x0][0x220] ;  /* 0x0000880000067ab9 */ /* 0x000fe20000000a00 */
[----:B-1----:R-:W-:Y:S01]  /*0090*/  IMAD.SHL.U32 R0, R0, 0x8, RZ ;  /* 0x0000000800007824 */ /* 0x002fe200078e00ff */
[----:B---3--:R-:W-:-:S04]  /*00a0*/  SHF.R.S32.HI R5, RZ, 0x15, R3 ;  /* 0x00000015ff057819 */ /* 0x008fc80000011403 */
[----:B------:R-:W-:Y:S02]  /*00b0*/  LOP3.LUT R0, R0, 0x3f8, RZ, 0xc0, !PT ;  /* 0x000003f800007812 */ /* 0x000fe400078ec0ff */
[----:B------:R-:W-:-:S03]  /*00c0*/  SGXT R5, R5, 0x1 ;  /* 0x000000010505781a */ /* 0x000fc60000000200 */
[----:B------:R-:W-:Y:S02]  /*00d0*/  IMAD R0, R3, 0x400, R0 ;  /* 0x0000040003007824 */ /* 0x000fe400078e0200 */
[----:B------:R-:W1:Y:S02]  /*00e0*/  LDC.64 R2, c[0x0][0x218] ;  /* 0x00008600ff027b82 */ /* 0x000e640000000a00 */
[C---:B------:R-:W-:Y:S01]  /*00f0*/  VIADD R4, R0.reuse, 0x4 ;  /* 0x0000000400047836 */ /* 0x040fe20000000000 */
[C---:B------:R-:W-:Y:S01]  /*0100*/  ISETP.GE.AND P6, PT, R0.reuse, 0x78200, PT ;  /* 0x000782000000780c */ /* 0x040fe20003fc6270 */
[----:B--2---:R-:W-:-:S03]  /*0110*/  IMAD.WIDE R20, R0, 0x4, R12 ;  /* 0x0000000400147825 */ /* 0x004fc600078e020c */
[----:B------:R-:W-:-:S04]  /*0120*/  LEA.HI R6, R5, R4, RZ, 0x7 ;  /* 0x0000000405067211 */ /* 0x000fc800078f38ff */
[----:B------:R-:W-:Y:S02]  /*0130*/  LOP3.LUT R7, R6, 0xffffff80, RZ, 0xc0, !PT ;  /* 0xffffff8006077812 */ /* 0x000fe400078ec0ff */
[----:B------:R-:W-:-:S03]  /*0140*/  LEA.HI R6, R5, R0, RZ, 0x7 ;  /* 0x0000000005067211 */ /* 0x000fc600078f38ff */
[----:B------:R-:W-:Y:S01]  /*0150*/  IMAD.IADD R15, R4, 0x1, -R7 ;  /* 0x00000001040f7824 */ /* 0x000fe200078e0a07 */
[----:B------:R-:W-:Y:S02]  /*0160*/  LOP3.LUT R9, R6, 0xffffff80, RZ, 0xc0, !PT ;  /* 0xffffff8006097812 */ /* 0x000fe400078ec0ff */
[----:B------:R-:W-:Y:S02]  /*0170*/  CS2R R4, SRZ ;  /* 0x0000000000047805 */ /* 0x000fe4000001ff00 */
[----:B------:R-:W-:Y:S02]  /*0180*/  CS2R R6, SRZ ;  /* 0x0000000000067805 */ /* 0x000fe4000001ff00 */
[----:B------:R-:W-:Y:S01]  /*0190*/  CS2R R12, SRZ ;  /* 0x00000000000c7805 */ /* 0x000fe2000001ff00 */
[----:B------:R-:W2:Y:S01]  /*01a0*/  @!P6 LDG.E.128 R16, desc[UR4][R20.64+0x10] ;  /* 0x000010041410e981 */ /* 0x000ea2000c1e1d00 */
[----:B------:R-:W-:Y:S01]  /*01b0*/  IMAD.IADD R23, R0, 0x1, -R9 ;  /* 0x0000000100177824 */ /* 0x000fe200078e0a09 */
[----:B------:R-:W-:-:S03]  /*01c0*/  CS2R R8, SRZ ;  /* 0x0000000000087805 */ /* 0x000fc6000001ff00 */
[----:B-1----:R-:W-:-:S03]  /*01d0*/  IMAD.WIDE R22, R23, 0x4, R2 ;  /* 0x0000000417167825 */ /* 0x002fc600078e0202 */
[----:B------:R-:W3:Y:S01]  /*01e0*/  @!P6 LDG.E.128 R8, desc[UR4][R20.64] ;  /* 0x000000041408e981 */ /* 0x000ee2000c1e1d00 */
[----:B------:R-:W-:-:S03]  /*01f0*/  IMAD.WIDE R2, R15, 0x4, R2 ;  /* 0x000000040f027825 */ /* 0x000fc600078e0202 */
[----:B------:R-:W3:Y:S01]  /*0200*/  @!P6 LDG.E.EL.128 R4, desc[UR4][R22.64] ;  /* 0x000000041604e981 */ /* 0x000ee2000c2e1d00 */
[----:B------:R-:W-:-:S06]  /*0210*/  CS2R R14, SRZ ;  /* 0x00000000000e7805 */ /* 0x000fcc000001ff00 */
[----:B------:R-:W2:Y:S01]  /*0220*/  @!P6 LDG.E.EL.128 R12, desc[UR4][R2.64] ;  /* 0x00000004020ce981 */ /* 0x000ea2000c2e1d00 */
[----:B---3--:R-:W-:Y:S01]  /*0230*/  FADD R7, R7, R11 ;  /* 0x0000000b07077221 */ /* 0x008fe20000000000 */
[----:B------:R-:W-:Y:S01]  /*0240*/  FADD R6, R6, R10 ;  /* 0x0000000a06067221 */ /* 0x000fe20000000000 */
[----:B------:R-:W-:Y:S01]  /*0250*/  FADD R5, R5, R9 ;  /* 0x0000000905057221 */ /* 0x000fe20000000000 */
[----:B------:R-:W-:Y:S02]  /*0260*/  FADD R4, R4, R8 ;  /* 0x0000000804047221 */ /* 0x000fe40000000000 */
[----:B------:R-:W-:Y:S02]  /*0270*/  FSETP.GE.AND P2, PT, R7, 6, PT ;  /* 0x40c000000700780b */ /* 0x000fe40003f46000 */
[----:B------:R-:W-:Y:S01]  /*0280*/  FSETP.GE.AND P0, PT, R6, 6, PT ;  /* 0x40c000000600780b */ /* 0x000fe20003f06000 */
[----:B--2---:R-:W-:Y:S01]  /*0290*/  FADD R15, R15, R19 ;  /* 0x000000130f0f7221 */ /* 0x004fe20000000000 */
[----:B------:R-:W-:Y:S01]  /*02a0*/  FSETP.GE.AND P3, PT, R5, 6, PT ;  /* 0x40c000000500780b */ /* 0x000fe20003f66000 */
[----:B------:R-:W-:Y:S01]  /*02b0*/  FADD R14, R14, R18 ;  /* 0x000000120e0e7221 */ /* 0x000fe20000000000 */
[----:B------:R-:W-:Y:S01]  /*02c0*/  FSETP.LE.OR P2, PT, R7, RZ, P2 ;  /* 0x000000ff0700720b */ /* 0x000fe20001743400 */
[----:B------:R-:W-:Y:S01]  /*02d0*/  FADD R13, R13, R17 ;  /* 0x000000110d0d7221 */ /* 0x000fe20000000000 */
[----:B------:R-:W-:Y:S01]  /*02e0*/  FSETP.LE.OR P4, PT, R6, RZ, P0 ;  /* 0x000000ff0600720b */ /* 0x000fe20000783400 */
[----:B------:R-:W-:Y:S01]  /*02f0*/  FADD R12, R12, R16 ;  /* 0x000000100c0c7221 */ /* 0x000fe20000000000 */
[----:B------:R-:W-:-:S02]  /*0300*/  FSETP.GE.AND P1, PT, R4, 6, PT ;  /* 0x40c000000400780b */ /* 0x000fc40003f26000 */
[----:B------:R-:W-:Y:S02]  /*0310*/  FSETP.LE.OR P0, PT, R5, RZ, P3 ;  /* 0x000000ff0500720b */ /* 0x000fe40001f03400 */
[----:B------:R-:W-:Y:S02]  /*0320*/  SEL R2, RZ, 0x1, !P2 ;  /* 0x00000001ff027807 */ /* 0x000fe40005000000 */
[----:B------:R-:W-:Y:S02]  /*0330*/  SEL R3, RZ, 0x1, !P4 ;  /* 0x00000001ff037807 */ /* 0x000fe40006000000 */
[----:B------:R-:W-:Y:S02]  /*0340*/  FSETP.LE.OR P1, PT, R4, RZ, P1 ;  /* 0x000000ff0400720b */ /* 0x000fe40000f23400 */
[----:B------:R-:W-:Y:S02]  /*0350*/  FSETP.GE.AND P4, PT, R15, 6, PT ;  /* 0x40c000000f00780b */ /* 0x000fe40003f86000 */
[----:B------:R-:W-:-:S02]  /*0360*/  FSETP.GE.AND P5, PT, R14, 6, PT ;  /* 0x40c000000e00780b */ /* 0x000fc40003fa6000 */
[----:B------:R-:W-:Y:S02]  /*0370*/  FSETP.GE.AND P2, PT, R13, 6, PT ;  /* 0x40c000000d00780b */ /* 0x000fe40003f46000 */
[----:B------:R-:W-:Y:S02]  /*0380*/  FSETP.GE.AND P3, PT, R12, 6, PT ;  /* 0x40c000000c00780b */ /* 0x000fe40003f66000 */
[----:B------:R-:W-:Y:S02]  /*0390*/  PRMT R4, R3, 0x3340, R2 ;  /* 0x0000334003047816 */ /* 0x000fe40000000002 */
[----:B------:R-:W-:Y:S02]  /*03a0*/  FSETP.LE.OR P4, PT, R15, RZ, P4 ;  /* 0x000000ff0f00720b */ /* 0x000fe40002783400 */
[----:B------:R-:W-:Y:S02]  /*03b0*/  FSETP.LE.OR P5, PT, R14, RZ, P5 ;  /* 0x000000ff0e00720b */ /* 0x000fe40002fa3400 */
[----:B------:R-:W-:-:S02]  /*03c0*/  FSETP.LE.OR P2, PT, R13, RZ, P2 ;  /* 0x000000ff0d00720b */ /* 0x000fc40001743400 */
[----:B------:R-:W-:Y:S02]  /*03d0*/  FSETP.LE.OR P3, PT, R12, RZ, P3 ;  /* 0x000000ff0c00720b */ /* 0x000fe40001f63400 */
[----:B------:R-:W-:Y:S02]  /*03e0*/  SEL R2, RZ, 0x1, !P0 ;  /* 0x00000001ff027807 */ /* 0x000fe40004000000 */
[----:B------:R-:W-:Y:S02]  /*03f0*/  SEL R3, RZ, 0x1, !P1 ;  /* 0x00000001ff037807 */ /* 0x000fe40004800000 */
[----:B------:R-:W-:Y:S02]  /*0400*/  SEL R6, RZ, 0x1, !P4 ;  /* 0x00000001ff067807 */ /* 0x000fe40006000000 */
[----:B------:R-:W-:Y:S02]  /*0410*/  SEL R7, RZ, 0x1, !P5 ;  /* 0x00000001ff077807 */ /* 0x000fe40006800000 */
[----:B------:R-:W-:-:S02]  /*0420*/  SEL R8, RZ, 0x1, !P2 ;  /* 0x00000001ff087807 */ /* 0x000fc40005000000 */
[----:B------:R-:W-:Y:S02]  /*0430*/  SEL R9, RZ, 0x1, !P3 ;  /* 0x00000001ff097807 */ /* 0x000fe40005800000 */
[----:B------:R-:W-:Y:S02]  /*0440*/  PRMT R5, R3, 0x3340, R2 ;  /* 0x0000334003057816 */ /* 0x000fe40000000002 */
[----:B------:R-:W-:Y:S02]  /*0450*/  IADD3 R2, P0, R0, UR6, RZ ;  /* 0x0000000600027c10 */ /* 0x000fe4000ff1e0ff */
[----:B------:R-:W-:Y:S02]  /*0460*/  PRMT R6, R7, 0x3340, R6 ;  /* 0x0000334007067816 */ /* 0x000fe40000000006 */
[----:B------:R-:W-:Y:S02]  /*0470*/  PRMT R9, R9, 0x3340, R8 ;  /* 0x0000334009097816 */ /* 0x000fe40000000008 */
[----:B------:R-:W-:-:S02]  /*0480*/  LEA.HI.X.SX32 R3, R0, UR7, 0x1, P0 ;  /* 0x0000000700037c11 */ /* 0x000fc400080f0eff */
[----:B------:R-:W-:Y:S02]  /*0490*/  PRMT R4, R5, 0x5410, R4 ;  /* 0x0000541005047816 */ /* 0x000fe40000000004 */
[----:B------:R-:W-:Y:S01]  /*04a0*/  PRMT R5, R9, 0x5410, R6 ;  /* 0x0000541009057816 */ /* 0x000fe20000000006 */
[----:B------:R-:W-:Y:S06]  /*04b0*/  @P6 EXIT ;  /* 0x000000000000694d */ /* 0x000fec0003800000 */
[----:B------:R-:W-:Y:S01]  /*04c0*/  STG.E.64 desc[UR4][R2.64], R4 ;  /* 0x0000000402007986 */ /* 0x000fe2000c101b04 */
[----:B------:R-:W-:Y:S05]  /*04d0*/  EXIT ;  /* 0x000000000000794d */ /* 0x000fea0003800000 */
.L_x_0:
[----:B------:R-:W-:-:S00]  /*04e0*/  BRA `(.L_x_0) ;  /* 0xfffffffc00fc7947 */ /* 0x000fc0000383ffff */
[----:B------:R-:W-:-:S00]  /*04f0*/  NOP ;  /* 0x0000000000007918 */ /* 0x000fc00000000000 */
        /* <DEDUP_REMOVED lines=8> */
.L_x_1:


//--------------------- .nv.constant0.triton_poi_fused_convolution_hardtanh_backward_18 --------------------------
	.section	.nv.constant0.triton_poi_fused_convolution_hardtanh_backward_18,"a",@progbits
	.sectionflags	@""
	.align	4
.nv.constant0.triton_poi_fused_convolution_hardtanh_backward_18:
	.zero		556
